	.headerflags	@"EF_CUDA_TEXMODE_UNIFIED EF_CUDA_64BIT_ADDRESS EF_CUDA_ACCELERATORS EF_CUDA_SM90 EF_CUDA_VIRTUAL_SM(EF_CUDA_SM90)"
	.elftype	@"ET_EXEC"


//--------------------- .nv.info                  --------------------------
	.section	.nv.info,"",@"SHT_CUDA_INFO"
	.align	4


	//----- nvinfo : EIATTR_REGCOUNT
	.align		4
        /*0000*/ 	.byte	0x04, 0x2f
        /*0002*/ 	.short	(.L_1 - .L_0)
	.align		4
.L_0:
        /*0004*/ 	.word	index@(triton_poi_fused_convolution_sigmoid_2)
        /*0008*/ 	.word	0x0000000a


	//----- nvinfo : EIATTR_MIN_STACK_SIZE
	.align		4
.L_1:
        /*000c*/ 	.byte	0x04, 0x12
        /*000e*/ 	.short	(.L_3 - .L_2)
	.align		4
.L_2:
        /*0010*/ 	.word	index@(triton_poi_fused_convolution_sigmoid_2)
        /*0014*/ 	.word	0x00000000


	//----- nvinfo : EIATTR_FRAME_SIZE
	.align		4
.L_3:
        /*0018*/ 	.byte	0x04, 0x11
        /*001a*/ 	.short	(.L_5 - .L_4)
	.align		4
.L_4:
        /*001c*/ 	.word	index@(triton_poi_fused_convolution_sigmoid_2)
        /*0020*/ 	.word	0x00000000


	//----- nvinfo : EIATTR_MIN_STACK_SIZE
	.align		4
.L_5:
        /*0024*/ 	.byte	0x04, 0x12
        /*0026*/ 	.short	(.L_7 - .L_6)
	.align		4
.L_6:
        /*0028*/ 	.word	index@(triton_poi_fused_convolution_sigmoid_2)
        /*002c*/ 	.word	0x00000000
.L_7:


//--------------------- .nv.info.triton_poi_fused_convolution_sigmoid_2 --------------------------
	.section	.nv.info.triton_poi_fused_convolution_sigmoid_2,"",@"SHT_CUDA_INFO"
	.sectionflags	@""
	.align	4


	//----- nvinfo : EIATTR_CUDA_API_VERSION
	.align		4
        /*0000*/ 	.byte	0x04, 0x37
        /*0002*/ 	.short	(.L_9 - .L_8)
.L_8:
        /*0004*/ 	.word	0x0000007c


	//----- nvinfo : EIATTR_KPARAM_INFO
	.align		4
.L_9:
        /*0008*/ 	.byte	0x04, 0x17
        /*000a*/ 	.short	(.L_11 - .L_10)
.L_10:
        /*000c*/ 	.word	0x00000000
        /*0010*/ 	.short	0x0002
        /*0012*/ 	.short	0x0010
        /*0014*/ 	.byte	0x00, 0xf0, 0x11, 0x00


	//----- nvinfo : EIATTR_KPARAM_INFO
	.align		4
.L_11:
        /*0018*/ 	.byte	0x04, 0x17
        /*001a*/ 	.short	(.L_13 - .L_12)
.L_12:
        /*001c*/ 	.word	0x00000000
        /*0020*/ 	.short	0x0001
        /*0022*/ 	.short	0x0008
        /*0024*/ 	.byte	0x00, 0xf4, 0x21, 0x00


	//----- nvinfo : EIATTR_KPARAM_INFO
	.align		4
.L_13:
        /*0028*/ 	.byte	0x04, 0x17
        /*002a*/ 	.short	(.L_15 - .L_14)
.L_14:
        /*002c*/ 	.word	0x00000000
        /*0030*/ 	.short	0x0000
        /*0032*/ 	.short	0x0000
        /*0034*/ 	.byte	0x00, 0xf4, 0x21, 0x00


	//----- nvinfo : EIATTR_SPARSE_MMA_MASK
	.align		4
.L_15:
        /*0038*/ 	.byte	0x03, 0x50
        /*003a*/ 	.short	0x0000


	//----- nvinfo : EIATTR_MAXREG_COUNT
	.align		4
        /*003c*/ 	.byte	0x03, 0x1b
        /*003e*/ 	.short	0x00ff


	//----- nvinfo : EIATTR_EXIT_INSTR_OFFSETS
	.align		4
        /*0040*/ 	.byte	0x04, 0x1c
        /*0042*/ 	.short	(.L_17 - .L_16)


	//   ....[0]....
.L_16:
        /*0044*/ 	.word	0x00000290


	//   ....[1]....
        /*0048*/ 	.word	0x000002b0


	//----- nvinfo : EIATTR_REQNTID
	.align		4
.L_17:
        /*004c*/ 	.byte	0x04, 0x10
        /*004e*/ 	.short	(.L_19 - .L_18)
.L_18:
        /*0050*/ 	.word	0x00000020
        /*0054*/ 	.word	0x00000001
        /*0058*/ 	.word	0x00000001


	//----- nvinfo : EIATTR_CBANK_PARAM_SIZE
	.align		4
.L_19:
        /*005c*/ 	.byte	0x03, 0x19
        /*005e*/ 	.short	0x0014


	//----- nvinfo : EIATTR_PARAM_CBANK
	.align		4
        /*0060*/ 	.byte	0x04, 0x0a
        /*0062*/ 	.short	(.L_21 - .L_20)
	.align		4
.L_20:
        /*0064*/ 	.word	index@(.nv.constant0.triton_poi_fused_convolution_sigmoid_2)
        /*0068*/ 	.short	0x0210
        /*006a*/ 	.short	0x0014


	//----- nvinfo : EIATTR_SW_WAR
	.align		4
.L_21:
        /*006c*/ 	.byte	0x04, 0x36
        /*006e*/ 	.short	(.L_23 - .L_22)
.L_22:
        /*0070*/ 	.word	0x00000008
.L_23:


//--------------------- .nv.callgraph             --------------------------
	.section	.nv.callgraph,"",@"SHT_CUDA_CALLGRAPH"
	.align	4
	.sectionentsize	8
	.align		4
        /*0000*/ 	.word	0x00000000
	.align		4
        /*0004*/ 	.word	0xffffffff
	.align		4
        /*0008*/ 	.word	0x00000000
	.align		4
        /*000c*/ 	.word	0xfffffffe
	.align		4
        /*0010*/ 	.word	0x00000000
	.align		4
        /*0014*/ 	.word	0xfffffffd
	.align		4
        /*0018*/ 	.word	0x00000000
	.align		4
        /*001c*/ 	.word	0xfffffffc


//--------------------- .text.triton_poi_fused_convolution_sigmoid_2 --------------------------
	.section	.text.triton_poi_fused_convolution_sigmoid_2,"ax",@progbits
	.align	128
        .global         triton_poi_fused_convolution_sigmoid_2
        .type           triton_poi_fused_convolution_sigmoid_2,@function
        .size           triton_poi_fused_convolution_sigmoid_2,(.L_x_1 - triton_poi_fused_convolution_sigmoid_2)
        .other          triton_poi_fused_convolution_sigmoid_2,@"STO_CUDA_ENTRY STV_DEFAULT"
triton_poi_fused_convolution_sigmoid_2:
.text.triton_poi_fused_convolution_sigmoid_2:
[----:B------:R-:W0:Y:S02]  /*0000*/  LDC R1, c[0x0][0x28] ;  /* 0x00000a00ff017b82 */ /* 0x000e240000000800 */
[----:B------:R-:W1:Y:S01]  /*0010*/  S2R R0, SR_TID.X ;  /* 0x0000000000007919 */ /* 0x000e620000002100 */
[----:B------:R-:W2:Y:S01]  /*0020*/  LDC.64 R2, c[0x0][0x210] ;  /* 0x00008400ff027b82 */ /* 0x000ea20000000a00 */
[----:B------:R-:W-:Y:S01]  /*0030*/  ULDC.64 UR4, c[0x0][0x208] ;  /* 0x0000820000047ab9 */ /* 0x000fe20000000a00 */
[----:B------:R-:W3:Y:S06]  /*0040*/  S2R R7, SR_CTAID.X ;  /* 0x0000000000077919 */ /* 0x000eec0000002500 */
[----:B------:R-:W4:Y:S01]  /*0050*/  LDC.64 R4, c[0x0][0x218] ;  /* 0x00008600ff047b82 */ /* 0x000f220000000a00 */
[----:B-1----:R-:W-:Y:S01]  /*0060*/  SHF.L.U32 R0, R0, 0x1, RZ ;  /* 0x0000000100007819 */ /* 0x002fe200000006ff */
[----:B----4-:R-:W4:Y:S03]  /*0070*/  LDG.E R4, desc[UR4][R4.64] ;  /* 0x0000000404047981 */ /* 0x010f26000c1e1900 */
[----:B------:R-:W-:-:S04]  /*0080*/  LOP3.LUT R0, R0, 0x3e, RZ, 0xc0, !PT ;  /* 0x0000003e00007812 */ /* 0x000fc800078ec0ff */
[----:B---3--:R-:W-:-:S04]  /*0090*/  LEA R7, R7, R0, 0x6 ;  /* 0x0000000007077211 */ /* 0x008fc800078e30ff */
[C---:B------:R-:W-:Y:S01]  /*00a0*/  ISETP.GE.AND P0, PT, R7.reuse, 0x40, PT ;  /* 0x000000400700780c */ /* 0x040fe20003f06270 */
[----:B--2---:R-:W-:Y:S01]  /*00b0*/  IMAD.WIDE R2, R7, 0x4, R2 ;  /* 0x0000000407027825 */ /* 0x004fe200078e0202 */
[----:B------:R-:W-:-:S11]  /*00c0*/  CS2R R6, SRZ ;  /* 0x0000000000067805 */ /* 0x000fd6000001ff00 */
[----:B------:R-:W4:Y:S02]  /*00d0*/  @!P0 LDG.E.64 R6, desc[UR4][R2.64] ;  /* 0x0000000402068981 */ /* 0x000f24000c1e1b00 */
[C---:B----4-:R-:W-:Y:S01]  /*00e0*/  FADD R6, R4.reuse, R6 ;  /* 0x0000000604067221 */ /* 0x050fe20000000000 */
[----:B------:R-:W-:-:S03]  /*00f0*/  FADD R7, R4, R7 ;  /* 0x0000000704077221 */ /* 0x000fc60000000000 */
[----:B------:R-:W-:Y:S01]  /*0100*/  FADD R6, RZ, -R6 ;  /* 0x80000006ff067221 */ /* 0x000fe20000000000 */
[----:B------:R-:W-:-:S03]  /*0110*/  FADD R7, RZ, -R7 ;  /* 0x80000007ff077221 */ /* 0x000fc60000000000 */
[----:B------:R-:W-:Y:S01]  /*0120*/  FMUL R6, R6, 1.4426950216293334961 ;  /* 0x3fb8aa3b06067820 */ /* 0x000fe20000400000 */
[----:B------:R-:W-:-:S04]  /*0130*/  FMUL R7, R7, 1.4426950216293334961 ;  /* 0x3fb8aa3b07077820 */ /* 0x000fc80000400000 */
[----:B------:R-:W-:Y:S02]  /*0140*/  FSETP.GEU.AND P1, PT, R6, -126, PT ;  /* 0xc2fc00000600780b */ /* 0x000fe40003f2e000 */
[----:B------:R-:W-:-:S11]  /*0150*/  FSETP.GEU.AND P2, PT, R7, -126, PT ;  /* 0xc2fc00000700780b */ /* 0x000fd60003f4e000 */
[----:B------:R-:W-:Y:S02]  /*0160*/  @!P1 FMUL R6, R6, 0.5 ;  /* 0x3f00000006069820 */ /* 0x000fe40000400000 */
[----:B------:R-:W-:Y:S02]  /*0170*/  @!P2 FMUL R7, R7, 0.5 ;  /* 0x3f0000000707a820 */ /* 0x000fe40000400000 */
[----:B------:R-:W1:Y:S08]  /*0180*/  MUFU.EX2 R0, R6 ;  /* 0x0000000600007308 */ /* 0x000e700000000800 */
[----:B------:R-:W2:Y:S01]  /*0190*/  MUFU.EX2 R4, R7 ;  /* 0x0000000700047308 */ /* 0x000ea20000000800 */
[----:B-1----:R-:W-:-:S04]  /*01a0*/  @!P1 FMUL R0, R0, R0 ;  /* 0x0000000000009220 */ /* 0x002fc80000400000 */
[----:B------:R-:W-:Y:S01]  /*01b0*/  FADD R0, R0, 1 ;  /* 0x3f80000000007421 */ /* 0x000fe20000000000 */
[----:B--2---:R-:W-:-:S04]  /*01c0*/  @!P2 FMUL R4, R4, R4 ;  /* 0x000000040404a220 */ /* 0x004fc80000400000 */
[----:B------:R-:W-:Y:S01]  /*01d0*/  FADD R4, R4, 1 ;  /* 0x3f80000004047421 */ /* 0x000fe20000000000 */
[----:B------:R-:W-:-:S04]  /*01e0*/  FSETP.GT.AND P1, PT, R0, 8.50705917302346158658e+37, PT ;  /* 0x7e8000000000780b */ /* 0x000fc80003f24000 */
[----:B------:R-:W-:Y:S01]  /*01f0*/  FSETP.GT.AND P2, PT, R4, 8.50705917302346158658e+37, PT ;  /* 0x7e8000000400780b */ /* 0x000fe20003f44000 */
[----:B------:R-:W-:-:S08]  /*0200*/  HFMA2.MMA R7, -RZ, RZ, 1.625, 0 ;  /* 0x3e800000ff077435 */ /* 0x000fd000000001ff */
[----:B------:R-:W-:-:S04]  /*0210*/  @P1 FMUL R0, R0, 0.25 ;  /* 0x3e80000000001820 */ /* 0x000fc80000400000 */
[----:B------:R-:W-:Y:S02]  /*0220*/  @P2 FMUL R4, R4, 0.25 ;  /* 0x3e80000004042820 */ /* 0x000fe40000400000 */
[----:B------:R-:W1:Y:S08]  /*0230*/  MUFU.RCP R0, R0 ;  /* 0x0000000000007308 */ /* 0x000e700000001000 */
[----:B------:R-:W2:Y:S01]  /*0240*/  MUFU.RCP R4, R4 ;  /* 0x0000000400047308 */ /* 0x000ea20000001000 */
[----:B------:R-:W-:-:S02]  /*0250*/  FSEL R5, R7, 1, P1 ;  /* 0x3f80000007057808 */ /* 0x000fc40000800000 */
[----:B------:R-:W-:-:S03]  /*0260*/  FSEL R7, R7, 1, P2 ;  /* 0x3f80000007077808 */ /* 0x000fc60001000000 */
[----:B-1----:R-:W-:Y:S02]  /*0270*/  FMUL R6, R0, R5 ;  /* 0x0000000500067220 */ /* 0x002fe40000400000 */
[----:B--2---:R-:W-:Y:S01]  /*0280*/  FMUL R7, R4, R7 ;  /* 0x0000000704077220 */ /* 0x004fe20000400000 */
[----:B------:R-:W-:Y:S06]  /*0290*/  @P0 EXIT ;  /* 0x000000000000094d */ /* 0x000fec0003800000 */
[----:B------:R-:W-:Y:S01]  /*02a0*/  STG.E.64 desc[UR4][R2.64], R6 ;  /* 0x0000000602007986 */ /* 0x000fe2000c101b04 */
[----:B------:R-:W-:Y:S05]  /*02b0*/  EXIT ;  /* 0x000000000000794d */ /* 0x000fea0003800000 */
.L_x_0:
[----:B------:R-:W-:-:S00]  /*02c0*/  BRA `(.L_x_0) ;  /* 0xfffffffc00fc7947 */ /* 0x000fc0000383ffff */
[----:B------:R-:W-:-:S00]  /*02d0*/  NOP ;  /* 0x0000000000007918 */ /* 0x000fc00000000000 */
        /* <DEDUP_REMOVED lines=10> */
.L_x_1:


//--------------------- .nv.constant0.triton_poi_fused_convolution_sigmoid_2 --------------------------
	.section	.nv.constant0.triton_poi_fused_convolution_sigmoid_2,"a",@progbits
	.sectionflags	@""
	.align	4
.nv.constant0.triton_poi_fused_convolution_sigmoid_2:
	.zero		548
